//
// Generated by NVIDIA NVVM Compiler
//
// Compiler Build ID: CL-36424714
// Cuda compilation tools, release 13.0, V13.0.88
// Based on NVVM 20.0.0
//

.version 9.0
.target sm_100
.address_size 64

	// .globl	_Z18wirtinger_gradientPK6float2S1_S1_PS_S2_i

.visible .entry _Z18wirtinger_gradientPK6float2S1_S1_PS_S2_i(
	.param .u64 .ptr .align 1 _Z18wirtinger_gradientPK6float2S1_S1_PS_S2_i_param_0,
	.param .u64 .ptr .align 1 _Z18wirtinger_gradientPK6float2S1_S1_PS_S2_i_param_1,
	.param .u64 .ptr .align 1 _Z18wirtinger_gradientPK6float2S1_S1_PS_S2_i_param_2,
	.param .u64 .ptr .align 1 _Z18wirtinger_gradientPK6float2S1_S1_PS_S2_i_param_3,
	.param .u64 .ptr .align 1 _Z18wirtinger_gradientPK6float2S1_S1_PS_S2_i_param_4,
	.param .u32 _Z18wirtinger_gradientPK6float2S1_S1_PS_S2_i_param_5
)
{
	.reg .pred 	%p<2>;
	.reg .b32 	%r<6>;
	.reg .b32 	%f<17>;
	.reg .b64 	%rd<17>;

	ld.param.u64 	%rd1, [_Z18wirtinger_gradientPK6float2S1_S1_PS_S2_i_param_0];
	ld.param.u64 	%rd2, [_Z18wirtinger_gradientPK6float2S1_S1_PS_S2_i_param_1];
	ld.param.u64 	%rd3, [_Z18wirtinger_gradientPK6float2S1_S1_PS_S2_i_param_2];
	ld.param.u64 	%rd4, [_Z18wirtinger_gradientPK6float2S1_S1_PS_S2_i_param_3];
	ld.param.u64 	%rd5, [_Z18wirtinger_gradientPK6float2S1_S1_PS_S2_i_param_4];
	ld.param.u32 	%r2, [_Z18wirtinger_gradientPK6float2S1_S1_PS_S2_i_param_5];
	mov.u32 	%r3, %ctaid.x;
	mov.u32 	%r4, %ntid.x;
	mov.u32 	%r5, %tid.x;
	mad.lo.s32 	%r1, %r3, %r4, %r5;
	setp.ge.s32 	%p1, %r1, %r2;
	@%p1 bra 	$L__BB0_2;
	cvta.to.global.u64 	%rd6, %rd1;
	cvta.to.global.u64 	%rd7, %rd2;
	cvta.to.global.u64 	%rd8, %rd3;
	cvta.to.global.u64 	%rd9, %rd4;
	cvta.to.global.u64 	%rd10, %rd5;
	mul.wide.s32 	%rd11, %r1, 8;
	add.s64 	%rd12, %rd6, %rd11;
	ld.global.nc.v2.f32 	{%f1, %f2}, [%rd12];
	add.s64 	%rd13, %rd7, %rd11;
	ld.global.nc.v2.f32 	{%f3, %f4}, [%rd13];
	add.s64 	%rd14, %rd8, %rd11;
	ld.global.nc.v2.f32 	{%f5, %f6}, [%rd14];
	mul.f32 	%f7, %f2, %f6;
	fma.rn.f32 	%f8, %f1, %f5, %f7;
	mul.f32 	%f9, %f2, %f5;
	mul.f32 	%f10, %f1, %f6;
	sub.f32 	%f11, %f9, %f10;
	add.s64 	%rd15, %rd9, %rd11;
	st.global.v2.f32 	[%rd15], {%f8, %f11};
	mul.f32 	%f12, %f2, %f4;
	fma.rn.f32 	%f13, %f1, %f3, %f12;
	mul.f32 	%f14, %f2, %f3;
	mul.f32 	%f15, %f1, %f4;
	sub.f32 	%f16, %f14, %f15;
	add.s64 	%rd16, %rd10, %rd11;
	st.global.v2.f32 	[%rd16], {%f13, %f16};
$L__BB0_2:
	ret;

}
	// .globl	_Z20log8_compress_kernelPKfPhi
.visible .entry _Z20log8_compress_kernelPKfPhi(
	.param .u64 .ptr .align 1 _Z20log8_compress_kernelPKfPhi_param_0,
	.param .u64 .ptr .align 1 _Z20log8_compress_kernelPKfPhi_param_1,
	.param .u32 _Z20log8_compress_kernelPKfPhi_param_2
)
{
	.reg .pred 	%p<6>;
	.reg .b32 	%r<15>;
	.reg .b32 	%f<30>;
	.reg .b64 	%rd<9>;

	ld.param.u64 	%rd1, [_Z20log8_compress_kernelPKfPhi_param_0];
	ld.param.u64 	%rd2, [_Z20log8_compress_kernelPKfPhi_param_1];
	ld.param.u32 	%r2, [_Z20log8_compress_kernelPKfPhi_param_2];
	mov.u32 	%r3, %ctaid.x;
	mov.u32 	%r4, %ntid.x;
	mov.u32 	%r5, %tid.x;
	mad.lo.s32 	%r1, %r3, %r4, %r5;
	setp.ge.s32 	%p1, %r1, %r2;
	@%p1 bra 	$L__BB1_2;
	cvta.to.global.u64 	%rd3, %rd1;
	cvta.to.global.u64 	%rd4, %rd2;
	cvt.s64.s32 	%rd5, %r1;
	mul.wide.s32 	%rd6, %r1, 4;
	add.s64 	%rd7, %rd3, %rd6;
	ld.global.nc.f32 	%f1, [%rd7];
	setp.ge.f32 	%p2, %f1, 0f00000000;
	abs.f32 	%f2, %f1;
	add.f32 	%f3, %f2, 0f322BCC77;
	setp.lt.f32 	%p3, %f3, 0f00800000;
	mul.f32 	%f4, %f3, 0f4B000000;
	selp.f32 	%f5, %f4, %f3, %p3;
	selp.f32 	%f6, 0fC1B80000, 0f00000000, %p3;
	mov.b32 	%r6, %f5;
	add.s32 	%r7, %r6, -1060439283;
	and.b32  	%r8, %r7, -8388608;
	sub.s32 	%r9, %r6, %r8;
	mov.b32 	%f7, %r9;
	cvt.rn.f32.s32 	%f8, %r8;
	fma.rn.f32 	%f9, %f8, 0f34000000, %f6;
	add.f32 	%f10, %f7, 0fBF800000;
	fma.rn.f32 	%f11, %f10, 0f3DC6B27F, 0fBE2C7F30;
	fma.rn.f32 	%f12, %f11, %f10, 0f3E2FCF2A;
	fma.rn.f32 	%f13, %f12, %f10, 0fBE374E43;
	fma.rn.f32 	%f14, %f13, %f10, 0f3E520BF4;
	fma.rn.f32 	%f15, %f14, %f10, 0fBE763C8B;
	fma.rn.f32 	%f16, %f15, %f10, 0f3E93BF99;
	fma.rn.f32 	%f17, %f16, %f10, 0fBEB8AA49;
	fma.rn.f32 	%f18, %f17, %f10, 0f3EF6384A;
	fma.rn.f32 	%f19, %f18, %f10, 0fBF38AA3B;
	mul.f32 	%f20, %f10, %f19;
	mul.f32 	%f21, %f10, %f20;
	fma.rn.f32 	%f22, %f10, 0f3FB8AA3B, %f21;
	add.f32 	%f23, %f9, %f22;
	setp.gt.u32 	%p4, %r6, 2139095039;
	fma.rn.f32 	%f24, %f5, 0f7F800000, 0f7F800000;
	selp.f32 	%f25, %f24, %f23, %p4;
	setp.eq.f32 	%p5, %f5, 0f00000000;
	add.f32 	%f26, %f25, 0f41000000;
	mul.f32 	%f27, %f26, 0f3D800000;
	mul.f32 	%f28, %f27, 0f42FE0000;
	selp.f32 	%f29, 0fFF800000, %f28, %p5;
	cvt.rzi.s32.f32 	%r10, %f29;
	min.s32 	%r11, %r10, 127;
	max.s32 	%r12, %r11, 0;
	selp.b32 	%r13, 128, 0, %p2;
	or.b32  	%r14, %r12, %r13;
	add.s64 	%rd8, %rd4, %rd5;
	st.global.u8 	[%rd8], %r14;
$L__BB1_2:
	ret;

}
	// .globl	_Z22log8_decompress_kernelPKhPfi
.visible .entry _Z22log8_decompress_kernelPKhPfi(
	.param .u64 .ptr .align 1 _Z22log8_decompress_kernelPKhPfi_param_0,
	.param .u64 .ptr .align 1 _Z22log8_decompress_kernelPKhPfi_param_1,
	.param .u32 _Z22log8_decompress_kernelPKhPfi_param_2
)
{
	.reg .pred 	%p<8>;
	.reg .b16 	%rs<5>;
	.reg .b32 	%r<11>;
	.reg .b32 	%f<48>;
	.reg .b64 	%rd<9>;

	ld.param.u64 	%rd1, [_Z22log8_decompress_kernelPKhPfi_param_0];
	ld.param.u64 	%rd2, [_Z22log8_decompress_kernelPKhPfi_param_1];
	ld.param.u32 	%r2, [_Z22log8_decompress_kernelPKhPfi_param_2];
	mov.u32 	%r3, %ctaid.x;
	mov.u32 	%r4, %ntid.x;
	mov.u32 	%r5, %tid.x;
	mad.lo.s32 	%r1, %r3, %r4, %r5;
	setp.ge.s32 	%p1, %r1, %r2;
	@%p1 bra 	$L__BB2_5;
	cvta.to.global.u64 	%rd3, %rd1;
	cvt.s64.s32 	%rd4, %r1;
	add.s64 	%rd5, %rd3, %rd4;
	ld.global.nc.u8 	%rs2, [%rd5];
	cvt.u16.u8 	%rs3, %rs2;
	cvt.s16.s8 	%rs1, %rs3;
	and.b16  	%rs4, %rs3, 127;
	cvt.rn.f32.u16 	%f6, %rs4;
	div.rn.f32 	%f7, %f6, 0f42FE0000;
	fma.rn.f32 	%f1, %f7, 0f41800000, 0fC1000000;
	setp.eq.f32 	%p2, %f1, 0f00000000;
	mov.f32 	%f47, 0f3F800000;
	@%p2 bra 	$L__BB2_4;
	mov.f32 	%f8, 0f00000000;
	mov.f32 	%f9, 0f3F000000;
	mul.rn.f32 	%f10, %f9, %f8;
	mov.f32 	%f11, 0f3DF6384F;
	mul.rn.f32 	%f12, %f11, %f8;
	mul.f32 	%f13, %f12, 0f40400000;
	fma.rn.f32 	%f14, %f10, 0f3FB8AA3B, 0f00000000;
	add.f32 	%f15, %f14, 0f00000000;
	fma.rn.f32 	%f16, %f13, %f10, %f15;
	fma.rn.f32 	%f17, %f12, 0f00000000, %f16;
	mov.f32 	%f18, 0f3F800000;
	add.rn.f32 	%f19, %f18, %f17;
	mul.rn.f32 	%f20, %f19, %f1;
	cvt.rni.f32.f32 	%f21, %f20;
	sub.f32 	%f22, %f20, %f21;
	neg.f32 	%f23, %f20;
	fma.rn.f32 	%f24, %f19, %f1, %f23;
	mov.f32 	%f25, 0fBF800000;
	add.rn.f32 	%f26, %f19, %f25;
	neg.f32 	%f27, %f26;
	add.rn.f32 	%f28, %f17, %f27;
	fma.rn.f32 	%f29, %f28, %f1, %f24;
	add.f32 	%f30, %f22, %f29;
	setp.gt.f32 	%p3, %f21, 0f00000000;
	selp.b32 	%r6, 0, -2097152000, %p3;
	abs.f32 	%f31, %f1;
	setp.num.f32 	%p4, %f31, %f31;
	setp.lt.f32 	%p5, %f20, 0f00000000;
	selp.f32 	%f32, 0f00000000, 0f7F800000, %p5;
	abs.f32 	%f33, %f20;
	setp.gt.f32 	%p6, %f33, 0f43180000;
	cvt.rzi.s32.f32 	%r7, %f21;
	shl.b32 	%r8, %r7, 23;
	sub.s32 	%r9, %r8, %r6;
	mov.b32 	%f34, %r9;
	add.s32 	%r10, %r6, 2130706432;
	mov.b32 	%f35, %r10;
	fma.rn.f32 	%f36, %f30, 0f391FCB8E, 0f3AAF85ED;
	fma.rn.f32 	%f37, %f36, %f30, 0f3C1D9856;
	fma.rn.f32 	%f38, %f37, %f30, 0f3D6357BB;
	fma.rn.f32 	%f39, %f38, %f30, 0f3E75FDEC;
	fma.rn.f32 	%f40, %f39, %f30, 0f3F317218;
	fma.rn.f32 	%f41, %f40, %f30, 0f3F800000;
	mul.f32 	%f42, %f41, %f35;
	mul.f32 	%f43, %f42, %f34;
	selp.f32 	%f47, %f32, %f43, %p6;
	@%p4 bra 	$L__BB2_4;
	mov.f32 	%f44, 0f40000000;
	add.rn.f32 	%f47, %f44, %f1;
$L__BB2_4:
	neg.f32 	%f45, %f47;
	setp.lt.s16 	%p7, %rs1, 0;
	selp.f32 	%f46, %f47, %f45, %p7;
	cvta.to.global.u64 	%rd6, %rd2;
	mul.wide.s32 	%rd7, %r1, 4;
	add.s64 	%rd8, %rd6, %rd7;
	st.global.f32 	[%rd8], %f46;
$L__BB2_5:
	ret;

}


// ===== COMPILED SASS (sm_100) =====

	.target	sm_100

	.elftype	@"ET_EXEC"


//--------------------- .note.nv.tkinfo           --------------------------
	.section	.note.nv.tkinfo,"",@"SHT_NOTE"
	.sectionflags	@"SHF_NOTE_NV_TKINFO"
	.tkinfo
        /*0018*/ 	.word	0x00000002
        /*0030*/ 	.string	""
        /*0030*/ 	.string	"ptxas"
        /*0030*/ 	.string	"Cuda compilation tools, release 13.0, V13.0.88"
        /*0030*/ 	.string	"Build cuda_13.0.r13.0/compiler.36424714_0"
        /*0030*/ 	.string	"-arch sm_100 -m 64 "



//--------------------- .note.nv.cuinfo           --------------------------
	.section	.note.nv.cuinfo,"",@"SHT_NOTE"
	.sectionflags	@"SHF_NOTE_NV_CUINFO"
        /*0018*/ 	.short	0x0002
        /*001a*/ 	.short	0x0064
        /*001c*/ 	.short	0x0082
	.zero		2


//--------------------- .nv.info                  --------------------------
	.section	.nv.info,"",@"SHT_CUDA_INFO"
	.align	4


	//----- nvinfo : EIATTR_REGCOUNT
	.align		4
        /*0000*/ 	.byte	0x04, 0x2f
        /*0002*/ 	.short	(.L_1 - .L_0)
	.align		4
.L_0:
        /*0004*/ 	.word	index@(_Z18wirtinger_gradientPK6float2S1_S1_PS_S2_i)
        /*0008*/ 	.word	0x00000013


	//----- nvinfo : EIATTR_FRAME_SIZE
	.align		4
.L_1:
        /*000c*/ 	.byte	0x04, 0x11
        /*000e*/ 	.short	(.L_3 - .L_2)
	.align		4
.L_2:
        /*0010*/ 	.word	index@(_Z18wirtinger_gradientPK6float2S1_S1_PS_S2_i)
        /*0014*/ 	.word	0x00000000


	//----- nvinfo : EIATTR_REGCOUNT
	.align		4
.L_3:
        /*0018*/ 	.byte	0x04, 0x2f
        /*001a*/ 	.short	(.L_5 - .L_4)
	.align		4
.L_4:
        /*001c*/ 	.word	index@(_Z20log8_compress_kernelPKfPhi)
        /*0020*/ 	.word	0x0000000a


	//----- nvinfo : EIATTR_FRAME_SIZE
	.align		4
.L_5:
        /*0024*/ 	.byte	0x04, 0x11
        /*0026*/ 	.short	(.L_7 - .L_6)
	.align		4
.L_6:
        /*0028*/ 	.word	index@(_Z20log8_compress_kernelPKfPhi)
        /*002c*/ 	.word	0x00000000


	//----- nvinfo : EIATTR_REGCOUNT
	.align		4
.L_7:
        /*0030*/ 	.byte	0x04, 0x2f
        /*0032*/ 	.short	(.L_9 - .L_8)
	.align		4
.L_8:
        /*0034*/ 	.word	index@(_Z22log8_decompress_kernelPKhPfi)
        /*0038*/ 	.word	0x0000000e


	//----- nvinfo : EIATTR_FRAME_SIZE
	.align		4
.L_9:
        /*003c*/ 	.byte	0x04, 0x11
        /*003e*/ 	.short	(.L_11 - .L_10)
	.align		4
.L_10:
        /*0040*/ 	.word	index@($__internal_0_$__cuda_sm3x_div_rn_noftz_f32_slowpath)
        /*0044*/ 	.word	0x00000000


	//----- nvinfo : EIATTR_FRAME_SIZE
	.align		4
.L_11:
        /*0048*/ 	.byte	0x04, 0x11
        /*004a*/ 	.short	(.L_13 - .L_12)
	.align		4
.L_12:
        /*004c*/ 	.word	index@(_Z22log8_decompress_kernelPKhPfi)
        /*0050*/ 	.word	0x00000000


	//----- nvinfo : EIATTR_MIN_STACK_SIZE
	.align		4
.L_13:
        /*0054*/ 	.byte	0x04, 0x12
        /*0056*/ 	.short	(.L_15 - .L_14)
	.align		4
.L_14:
        /*0058*/ 	.word	index@(_Z22log8_decompress_kernelPKhPfi)
        /*005c*/ 	.word	0x00000000


	//----- nvinfo : EIATTR_MIN_STACK_SIZE
	.align		4
.L_15:
        /*0060*/ 	.byte	0x04, 0x12
        /*0062*/ 	.short	(.L_17 - .L_16)
	.align		4
.L_16:
        /*0064*/ 	.word	index@(_Z20log8_compress_kernelPKfPhi)
        /*0068*/ 	.word	0x00000000


	//----- nvinfo : EIATTR_MIN_STACK_SIZE
	.align		4
.L_17:
        /*006c*/ 	.byte	0x04, 0x12
        /*006e*/ 	.short	(.L_19 - .L_18)
	.align		4
.L_18:
        /*0070*/ 	.word	index@(_Z18wirtinger_gradientPK6float2S1_S1_PS_S2_i)
        /*0074*/ 	.word	0x00000000
.L_19:


//--------------------- .nv.compat                --------------------------
	.section	.nv.compat,"",@"SHT_CUDA_COMPAT_INFO"
	.align	4
        /*0000*/ 	.byte	0x02, 0x09, 0x00, 0x00, 0x02, 0x02, 0x01, 0x00, 0x02, 0x05, 0x05, 0x00, 0x03, 0x07, 0x01, 0x01
        /*0010*/ 	.byte	0x02, 0x03, 0x00, 0x00, 0x02, 0x06, 0x01, 0x00, 0x04, 0x0b, 0x08, 0x00, 0x01, 0x00, 0x00, 0x00
        /*0020*/ 	.byte	0x00, 0x00, 0x00, 0x00


//--------------------- .nv.info._Z22log8_decompress_kernelPKhPfi --------------------------
	.section	.nv.info._Z22log8_decompress_kernelPKhPfi,"",@"SHT_CUDA_INFO"
	.sectionflags	@""
	.align	4


	//----- nvinfo : EIATTR_CUDA_API_VERSION
	.align		4
        /*0000*/ 	.byte	0x04, 0x37
        /*0002*/ 	.short	(.L_21 - .L_20)
.L_20:
        /*0004*/ 	.word	0x00000082


	//----- nvinfo : EIATTR_KPARAM_INFO
	.align		4
.L_21:
        /*0008*/ 	.byte	0x04, 0x17
        /*000a*/ 	.short	(.L_23 - .L_22)
.L_22:
        /*000c*/ 	.word	0x00000000
        /*0010*/ 	.short	0x0002
        /*0012*/ 	.short	0x0010
        /*0014*/ 	.byte	0x00, 0xf0, 0x11, 0x00


	//----- nvinfo : EIATTR_KPARAM_INFO
	.align		4
.L_23:
        /*0018*/ 	.byte	0x04, 0x17
        /*001a*/ 	.short	(.L_25 - .L_24)
.L_24:
        /*001c*/ 	.word	0x00000000
        /*0020*/ 	.short	0x0001
        /*0022*/ 	.short	0x0008
        /*0024*/ 	.byte	0x00, 0xf5, 0x21, 0x00


	//----- nvinfo : EIATTR_KPARAM_INFO
	.align		4
.L_25:
        /*0028*/ 	.byte	0x04, 0x17
        /*002a*/ 	.short	(.L_27 - .L_26)
.L_26:
        /*002c*/ 	.word	0x00000000
        /*0030*/ 	.short	0x0000
        /*0032*/ 	.short	0x0000
        /*0034*/ 	.byte	0x00, 0xf5, 0x21, 0x00


	//----- nvinfo : EIATTR_SPARSE_MMA_MASK
	.align		4
.L_27:
        /*0038*/ 	.byte	0x03, 0x50
        /*003a*/ 	.short	0x0000


	//----- nvinfo : EIATTR_MAXREG_COUNT
	.align		4
        /*003c*/ 	.byte	0x03, 0x1b
        /*003e*/ 	.short	0x00ff


	//----- nvinfo : EIATTR_MERCURY_ISA_VERSION
	.align		4
        /*0040*/ 	.byte	0x03, 0x5f
        /*0042*/ 	.short	0x0101


	//----- nvinfo : EIATTR_VRC_CTA_INIT_COUNT
	.align		4
        /*0044*/ 	.byte	0x02, 0x4a
	.zero		1
	.zero		1


	//----- nvinfo : EIATTR_EXIT_INSTR_OFFSETS
	.align		4
        /*0048*/ 	.byte	0x04, 0x1c
        /*004a*/ 	.short	(.L_29 - .L_28)


	//   ....[0]....
.L_28:
        /*004c*/ 	.word	0x00000070


	//   ....[1]....
        /*0050*/ 	.word	0x000004a0


	//----- nvinfo : EIATTR_CRS_STACK_SIZE
	.align		4
.L_29:
        /*0054*/ 	.byte	0x04, 0x1e
        /*0056*/ 	.short	(.L_31 - .L_30)
.L_30:
        /*0058*/ 	.word	0x00000000


	//----- nvinfo : EIATTR_CBANK_PARAM_SIZE
	.align		4
.L_31:
        /*005c*/ 	.byte	0x03, 0x19
        /*005e*/ 	.short	0x0014


	//----- nvinfo : EIATTR_PARAM_CBANK
	.align		4
        /*0060*/ 	.byte	0x04, 0x0a
        /*0062*/ 	.short	(.L_33 - .L_32)
	.align		4
.L_32:
        /*0064*/ 	.word	index@(.nv.constant0._Z22log8_decompress_kernelPKhPfi)
        /*0068*/ 	.short	0x0380
        /*006a*/ 	.short	0x0014


	//----- nvinfo : EIATTR_SW_WAR
	.align		4
.L_33:
        /*006c*/ 	.byte	0x04, 0x36
        /*006e*/ 	.short	(.L_35 - .L_34)
.L_34:
        /*0070*/ 	.word	0x00000008
.L_35:


//--------------------- .nv.info._Z20log8_compress_kernelPKfPhi --------------------------
	.section	.nv.info._Z20log8_compress_kernelPKfPhi,"",@"SHT_CUDA_INFO"
	.sectionflags	@""
	.align	4


	//----- nvinfo : EIATTR_CUDA_API_VERSION
	.align		4
        /*0000*/ 	.byte	0x04, 0x37
        /*0002*/ 	.short	(.L_37 - .L_36)
.L_36:
        /*0004*/ 	.word	0x00000082


	//----- nvinfo : EIATTR_KPARAM_INFO
	.align		4
.L_37:
        /*0008*/ 	.byte	0x04, 0x17
        /*000a*/ 	.short	(.L_39 - .L_38)
.L_38:
        /*000c*/ 	.word	0x00000000
        /*0010*/ 	.short	0x0002
        /*0012*/ 	.short	0x0010
        /*0014*/ 	.byte	0x00, 0xf0, 0x11, 0x00


	//----- nvinfo : EIATTR_KPARAM_INFO
	.align		4
.L_39:
        /*0018*/ 	.byte	0x04, 0x17
        /*001a*/ 	.short	(.L_41 - .L_40)
.L_40:
        /*001c*/ 	.word	0x00000000
        /*0020*/ 	.short	0x0001
        /*0022*/ 	.short	0x0008
        /*0024*/ 	.byte	0x00, 0xf5, 0x21, 0x00


	//----- nvinfo : EIATTR_KPARAM_INFO
	.align		4
.L_41:
        /*0028*/ 	.byte	0x04, 0x17
        /*002a*/ 	.short	(.L_43 - .L_42)
.L_42:
        /*002c*/ 	.word	0x00000000
        /*0030*/ 	.short	0x0000
        /*0032*/ 	.short	0x0000
        /*0034*/ 	.byte	0x00, 0xf5, 0x21, 0x00


	//----- nvinfo : EIATTR_SPARSE_MMA_MASK
	.align		4
.L_43:
        /*0038*/ 	.byte	0x03, 0x50
        /*003a*/ 	.short	0x0000


	//----- nvinfo : EIATTR_MAXREG_COUNT
	.align		4
        /*003c*/ 	.byte	0x03, 0x1b
        /*003e*/ 	.short	0x00ff


	//----- nvinfo : EIATTR_MERCURY_ISA_VERSION
	.align		4
        /*0040*/ 	.byte	0x03, 0x5f
        /*0042*/ 	.short	0x0101


	//----- nvinfo : EIATTR_VRC_CTA_INIT_COUNT
	.align		4
        /*0044*/ 	.byte	0x02, 0x4a
	.zero		1
	.zero		1


	//----- nvinfo : EIATTR_EXIT_INSTR_OFFSETS
	.align		4
        /*0048*/ 	.byte	0x04, 0x1c
        /*004a*/ 	.short	(.L_45 - .L_44)


	//   ....[0]....
.L_44:
        /*004c*/ 	.word	0x00000070


	//   ....[1]....
        /*0050*/ 	.word	0x00000320


	//----- nvinfo : EIATTR_CBANK_PARAM_SIZE
	.align		4
.L_45:
        /*0054*/ 	.byte	0x03, 0x19
        /*0056*/ 	.short	0x0014


	//----- nvinfo : EIATTR_PARAM_CBANK
	.align		4
        /*0058*/ 	.byte	0x04, 0x0a
        /*005a*/ 	.short	(.L_47 - .L_46)
	.align		4
.L_46:
        /*005c*/ 	.word	index@(.nv.constant0._Z20log8_compress_kernelPKfPhi)
        /*0060*/ 	.short	0x0380
        /*0062*/ 	.short	0x0014


	//----- nvinfo : EIATTR_SW_WAR
	.align		4
.L_47:
        /*0064*/ 	.byte	0x04, 0x36
        /*0066*/ 	.short	(.L_49 - .L_48)
.L_48:
        /*0068*/ 	.word	0x00000008
.L_49:


//--------------------- .nv.info._Z18wirtinger_gradientPK6float2S1_S1_PS_S2_i --------------------------
	.section	.nv.info._Z18wirtinger_gradientPK6float2S1_S1_PS_S2_i,"",@"SHT_CUDA_INFO"
	.sectionflags	@""
	.align	4


	//----- nvinfo : EIATTR_CUDA_API_VERSION
	.align		4
        /*0000*/ 	.byte	0x04, 0x37
        /*0002*/ 	.short	(.L_51 - .L_50)
.L_50:
        /*0004*/ 	.word	0x00000082


	//----- nvinfo : EIATTR_KPARAM_INFO
	.align		4
.L_51:
        /*0008*/ 	.byte	0x04, 0x17
        /*000a*/ 	.short	(.L_53 - .L_52)
.L_52:
        /*000c*/ 	.word	0x00000000
        /*0010*/ 	.short	0x0005
        /*0012*/ 	.short	0x0028
        /*0014*/ 	.byte	0x00, 0xf0, 0x11, 0x00


	//----- nvinfo : EIATTR_KPARAM_INFO
	.align		4
.L_53:
        /*0018*/ 	.byte	0x04, 0x17
        /*001a*/ 	.short	(.L_55 - .L_54)
.L_54:
        /*001c*/ 	.word	0x00000000
        /*0020*/ 	.short	0x0004
        /*0022*/ 	.short	0x0020
        /*0024*/ 	.byte	0x00, 0xf5, 0x21, 0x00


	//----- nvinfo : EIATTR_KPARAM_INFO
	.align		4
.L_55:
        /*0028*/ 	.byte	0x04, 0x17
        /*002a*/ 	.short	(.L_57 - .L_56)
.L_56:
        /*002c*/ 	.word	0x00000000
        /*0030*/ 	.short	0x0003
        /*0032*/ 	.short	0x0018
        /*0034*/ 	.byte	0x00, 0xf5, 0x21, 0x00


	//----- nvinfo : EIATTR_KPARAM_INFO
	.align		4
.L_57:
        /*0038*/ 	.byte	0x04, 0x17
        /*003a*/ 	.short	(.L_59 - .L_58)
.L_58:
        /*003c*/ 	.word	0x00000000
        /*0040*/ 	.short	0x0002
        /*0042*/ 	.short	0x0010
        /*0044*/ 	.byte	0x00, 0xf5, 0x21, 0x00


	//----- nvinfo : EIATTR_KPARAM_INFO
	.align		4
.L_59:
        /*0048*/ 	.byte	0x04, 0x17
        /*004a*/ 	.short	(.L_61 - .L_60)
.L_60:
        /*004c*/ 	.word	0x00000000
        /*0050*/ 	.short	0x0001
        /*0052*/ 	.short	0x0008
        /*0054*/ 	.byte	0x00, 0xf5, 0x21, 0x00


	//----- nvinfo : EIATTR_KPARAM_INFO
	.align		4
.L_61:
        /*0058*/ 	.byte	0x04, 0x17
        /*005a*/ 	.short	(.L_63 - .L_62)
.L_62:
        /*005c*/ 	.word	0x00000000
        /*0060*/ 	.short	0x0000
        /*0062*/ 	.short	0x0000
        /*0064*/ 	.byte	0x00, 0xf5, 0x21, 0x00


	//----- nvinfo : EIATTR_SPARSE_MMA_MASK
	.align		4
.L_63:
        /*0068*/ 	.byte	0x03, 0x50
        /*006a*/ 	.short	0x0000


	//----- nvinfo : EIATTR_MAXREG_COUNT
	.align		4
        /*006c*/ 	.byte	0x03, 0x1b
        /*006e*/ 	.short	0x00ff


	//----- nvinfo : EIATTR_MERCURY_ISA_VERSION
	.align		4
        /*0070*/ 	.byte	0x03, 0x5f
        /*0072*/ 	.short	0x0101


	//----- nvinfo : EIATTR_VRC_CTA_INIT_COUNT
	.align		4
        /*0074*/ 	.byte	0x02, 0x4a
	.zero		1
	.zero		1


	//----- nvinfo : EIATTR_EXIT_INSTR_OFFSETS
	.align		4
        /*0078*/ 	.byte	0x04, 0x1c
        /*007a*/ 	.short	(.L_65 - .L_64)


	//   ....[0]....
.L_64:
        /*007c*/ 	.word	0x00000070


	//   ....[1]....
        /*0080*/ 	.word	0x00000200


	//----- nvinfo : EIATTR_CBANK_PARAM_SIZE
	.align		4
.L_65:
        /*0084*/ 	.byte	0x03, 0x19
        /*0086*/ 	.short	0x002c


	//----- nvinfo : EIATTR_PARAM_CBANK
	.align		4
        /*0088*/ 	.byte	0x04, 0x0a
        /*008a*/ 	.short	(.L_67 - .L_66)
	.align		4
.L_66:
        /*008c*/ 	.word	index@(.nv.constant0._Z18wirtinger_gradientPK6float2S1_S1_PS_S2_i)
        /*0090*/ 	.short	0x0380
        /*0092*/ 	.short	0x002c


	//----- nvinfo : EIATTR_SW_WAR
	.align		4
.L_67:
        /*0094*/ 	.byte	0x04, 0x36
        /*0096*/ 	.short	(.L_69 - .L_68)
.L_68:
        /*0098*/ 	.word	0x00000008
.L_69:


//--------------------- .nv.callgraph             --------------------------
	.section	.nv.callgraph,"",@"SHT_CUDA_CALLGRAPH"
	.align	4
	.sectionentsize	8
	.align		4
        /*0000*/ 	.word	0x00000000
	.align		4
        /*0004*/ 	.word	0xffffffff
	.align		4
        /*0008*/ 	.word	0x00000000
	.align		4
        /*000c*/ 	.word	0xfffffffe
	.align		4
        /*0010*/ 	.word	0x00000000
	.align		4
        /*0014*/ 	.word	0xfffffffd
	.align		4
        /*0018*/ 	.word	0x00000000
	.align		4
        /*001c*/ 	.word	0xfffffffc


//--------------------- .text._Z22log8_decompress_kernelPKhPfi --------------------------
	.section	.text._Z22log8_decompress_kernelPKhPfi,"ax",@progbits
	.align	128
        .global         _Z22log8_decompress_kernelPKhPfi
        .type           _Z22log8_decompress_kernelPKhPfi,@function
        .size           _Z22log8_decompress_kernelPKhPfi,(.L_x_19 - _Z22log8_decompress_kernelPKhPfi)
        .other          _Z22log8_decompress_kernelPKhPfi,@"STO_CUDA_ENTRY STV_DEFAULT"
_Z22log8_decompress_kernelPKhPfi:
.text._Z22log8_decompress_kernelPKhPfi:
[----:B------:R-:W-:Y:S01]  /*0000*/  LDC R1, c[0x0][0x37c] ;  /* 0x0000df00ff017b82 */ /* 0x000fe20000000800 */
[----:B------:R-:W0:Y:S07]  /*0010*/  S2R R3, SR_TID.X ;  /* 0x0000000000037919 */ /* 0x000e2e0000002100 */
[----:B------:R-:W0:Y:S01]  /*0020*/  S2UR UR4, SR_CTAID.X ;  /* 0x00000000000479c3 */ /* 0x000e220000002500 */
[----:B------:R-:W1:Y:S07]  /*0030*/  LDCU UR5, c[0x0][0x390] ;  /* 0x00007200ff0577ac */ /* 0x000e6e0008000800 */
[----:B------:R-:W0:Y:S02]  /*0040*/  LDC R2, c[0x0][0x360] ;  /* 0x0000d800ff027b82 */ /* 0x000e240000000800 */
[----:B0-----:R-:W-:-:S05]  /*0050*/  IMAD R2, R2, UR4, R3 ;  /* 0x0000000402027c24 */ /* 0x001fca000f8e0203 */
[----:B-1----:R-:W-:-:S13]  /*0060*/  ISETP.GE.AND P0, PT, R2, UR5, PT ;  /* 0x0000000502007c0c */ /* 0x002fda000bf06270 */
[----:B------:R-:W-:Y:S05]  /*0070*/  @P0 EXIT ;  /* 0x000000000000094d */ /* 0x000fea0003800000 */
[----:B------:R-:W0:Y:S01]  /*0080*/  LDCU.64 UR4, c[0x0][0x380] ;  /* 0x00007000ff0477ac */ /* 0x000e220008000a00 */
[----:B------:R-:W1:Y:S01]  /*0090*/  LDCU.64 UR6, c[0x0][0x358] ;  /* 0x00006b00ff0677ac */ /* 0x000e620008000a00 */
[----:B0-----:R-:W-:-:S04]  /*00a0*/  IADD3 R4, P0, PT, R2, UR4, RZ ;  /* 0x0000000402047c10 */ /* 0x001fc8000ff1e0ff */
[----:B------:R-:W-:-:S05]  /*00b0*/  LEA.HI.X.SX32 R5, R2, UR5, 0x1, P0 ;  /* 0x0000000502057c11 */ /* 0x000fca00080f0eff */
[----:B-1----:R-:W2:Y:S01]  /*00c0*/  LDG.E.U8.CONSTANT R3, desc[UR6][R4.64] ;  /* 0x0000000604037981 */ /* 0x002ea2000c1e9100 */
[----:B------:R-:W-:Y:S01]  /*00d0*/  IMAD.MOV.U32 R7, RZ, RZ, 0x3c010204 ;  /* 0x3c010204ff077424 */ /* 0x000fe200078e00ff */
[----:B------:R-:W-:Y:S01]  /*00e0*/  BSSY.RECONVERGENT B1, `(.L_x_0) ;  /* 0x000000e000017945 */ /* 0x000fe20003800200 */
[----:B------:R-:W-:-:S04]  /*00f0*/  IMAD.MOV.U32 R6, RZ, RZ, 0x42fe0000 ;  /* 0x42fe0000ff067424 */ /* 0x000fc800078e00ff */
[----:B------:R-:W-:-:S04]  /*0100*/  FFMA R6, R7, -R6, 1 ;  /* 0x3f80000007067423 */ /* 0x000fc80000000806 */
[----:B------:R-:W-:Y:S01]  /*0110*/  FFMA R7, R6, R7, 0.0078740157186985015869 ;  /* 0x3c01020406077423 */ /* 0x000fe20000000007 */
[----:B--2---:R-:W-:-:S06]  /*0120*/  LOP3.LUT R0, R3, 0x7f, RZ, 0xc0, !PT ;  /* 0x0000007f03007812 */ /* 0x004fcc00078ec0ff */
[----:B------:R-:W0:Y:S08]  /*0130*/  I2F.U16 R0, R0 ;  /* 0x0000000000007306 */ /* 0x000e300000101000 */
[----:B0-----:R-:W0:Y:S01]  /*0140*/  FCHK P0, R0, 127 ;  /* 0x42fe000000007902 */ /* 0x001e220000000000 */
[----:B------:R-:W-:-:S04]  /*0150*/  FFMA R6, R0, R7, RZ ;  /* 0x0000000700067223 */ /* 0x000fc800000000ff */
[----:B------:R-:W-:-:S04]  /*0160*/  FFMA R8, R6, -127, R0 ;  /* 0xc2fe000006087823 */ /* 0x000fc80000000000 */
[----:B------:R-:W-:Y:S01]  /*0170*/  FFMA R8, R7, R8, R6 ;  /* 0x0000000807087223 */ /* 0x000fe20000000006 */
[----:B0-----:R-:W-:Y:S06]  /*0180*/  @!P0 BRA `(.L_x_1) ;  /* 0x00000000000c8947 */ /* 0x001fec0003800000 */
[----:B------:R-:W-:-:S07]  /*0190*/  MOV R4, 0x1b0 ;  /* 0x000001b000047802 */ /* 0x000fce0000000f00 */
[----:B------:R-:W-:Y:S05]  /*01a0*/  CALL.REL.NOINC `($__internal_0_$__cuda_sm3x_div_rn_noftz_f32_slowpath) ;  /* 0x0000000000c07944 */ /* 0x000fea0003c00000 */
[----:B------:R-:W-:-:S07]  /*01b0*/  IMAD.MOV.U32 R8, RZ, RZ, R6 ;  /* 0x000000ffff087224 */ /* 0x000fce00078e0006 */
.L_x_1:
[----:B------:R-:W-:Y:S05]  /*01c0*/  BSYNC.RECONVERGENT B1 ;  /* 0x0000000000017941 */ /* 0x000fea0003800200 */
.L_x_0:
[----:B------:R-:W-:Y:S01]  /*01d0*/  HFMA2 R5, -RZ, RZ, 2.75, 0 ;  /* 0x41800000ff057431 */ /* 0x000fe200000001ff */
[----:B------:R-:W0:Y:S01]  /*01e0*/  LDC.64 R6, c[0x0][0x388] ;  /* 0x0000e200ff067b82 */ /* 0x000e220000000a00 */
[----:B------:R-:W-:Y:S01]  /*01f0*/  PRMT R0, R3, 0x8880, RZ ;  /* 0x0000888003007816 */ /* 0x000fe200000000ff */
[----:B------:R-:W-:Y:S03]  /*0200*/  BSSY.RECONVERGENT B0, `(.L_x_2) ;  /* 0x0000027000007945 */ /* 0x000fe60003800200 */
[----:B------:R-:W-:Y:S01]  /*0210*/  ISETP.GE.AND P0, PT, R0, RZ, PT ;  /* 0x000000ff0000720c */ /* 0x000fe20003f06270 */
[----:B------:R-:W-:Y:S02]  /*0220*/  IMAD.MOV.U32 R0, RZ, RZ, 0x3f800000 ;  /* 0x3f800000ff007424 */ /* 0x000fe400078e00ff */
[----:B------:R-:W-:-:S05]  /*0230*/  FFMA R4, R8, R5, -8 ;  /* 0xc100000008047423 */ /* 0x000fca0000000005 */
[----:B------:R-:W-:Y:S01]  /*0240*/  FSETP.NEU.AND P1, PT, R4, RZ, PT ;  /* 0x000000ff0400720b */ /* 0x000fe20003f2d000 */
[----:B0-----:R-:W-:-:S12]  /*0250*/  IMAD.WIDE R2, R2, 0x4, R6 ;  /* 0x0000000402027825 */ /* 0x001fd800078e0206 */
[----:B------:R-:W-:Y:S05]  /*0260*/  @!P1 BRA `(.L_x_3) ;  /* 0x0000000000809947 */ /* 0x000fea0003800000 */
[----:B------:R-:W-:Y:S01]  /*0270*/  FFMA R0, RZ, 1.4426950216293334961, RZ ;  /* 0x3fb8aa3bff007823 */ /* 0x000fe200000000ff */
[----:B------:R-:W-:-:S03]  /*0280*/  FSETP.NAN.AND P3, PT, |R4|, |R4|, PT ;  /* 0x400000040400720b */ /* 0x000fc60003f68200 */
[----:B------:R-:W-:-:S04]  /*0290*/  FADD R0, RZ, R0 ;  /* 0x00000000ff007221 */ /* 0x000fc80000000000 */
[----:B------:R-:W-:-:S04]  /*02a0*/  FFMA R0, RZ, RZ, R0 ;  /* 0x000000ffff007223 */ /* 0x000fc80000000000 */
[----:B------:R-:W-:-:S04]  /*02b0*/  FFMA R0, RZ, RZ, R0 ;  /* 0x000000ffff007223 */ /* 0x000fc80000000000 */
[----:B------:R-:W-:-:S04]  /*02c0*/  FADD R5, R0, 1 ;  /* 0x3f80000000057421 */ /* 0x000fc80000000000 */
[----:B------:R-:W-:Y:S01]  /*02d0*/  FMUL R7, R4, R5 ;  /* 0x0000000504077220 */ /* 0x000fe20000400000 */
[----:B------:R-:W-:-:S03]  /*02e0*/  FADD R9, R5, -1 ;  /* 0xbf80000005097421 */ /* 0x000fc60000000000 */
[----:B------:R-:W0:Y:S01]  /*02f0*/  FRND R6, R7 ;  /* 0x0000000700067307 */ /* 0x000e220000201000 */
[----:B------:R-:W-:Y:S01]  /*0300*/  FADD R0, R0, -R9 ;  /* 0x8000000900007221 */ /* 0x000fe20000000000 */
[C---:B------:R-:W-:Y:S01]  /*0310*/  FFMA R5, R4.reuse, R5, -R7 ;  /* 0x0000000504057223 */ /* 0x040fe20000000807 */
[----:B------:R-:W-:Y:S01]  /*0320*/  IMAD.MOV.U32 R9, RZ, RZ, 0x391fcb8e ;  /* 0x391fcb8eff097424 */ /* 0x000fe200078e00ff */
[C---:B------:R-:W-:Y:S02]  /*0330*/  FSETP.GT.AND P1, PT, |R7|.reuse, 152, PT ;  /* 0x431800000700780b */ /* 0x040fe40003f24200 */
[----:B------:R-:W-:Y:S02]  /*0340*/  FFMA R5, R4, R0, R5 ;  /* 0x0000000004057223 */ /* 0x000fe40000000005 */
[----:B------:R-:W1:Y:S01]  /*0350*/  F2I.NTZ R8, R7 ;  /* 0x0000000700087305 */ /* 0x000e620000203100 */
[----:B0-----:R-:W-:Y:S01]  /*0360*/  FADD R0, R7, -R6 ;  /* 0x8000000607007221 */ /* 0x001fe20000000000 */
[----:B------:R-:W-:-:S03]  /*0370*/  FSETP.GT.AND P2, PT, R6, RZ, PT ;  /* 0x000000ff0600720b */ /* 0x000fc60003f44000 */
[----:B------:R-:W-:-:S04]  /*0380*/  FADD R0, R0, R5 ;  /* 0x0000000500007221 */ /* 0x000fc80000000000 */
[----:B------:R-:W-:-:S04]  /*0390*/  FFMA R5, R0, R9, 0.0013391353422775864601 ;  /* 0x3aaf85ed00057423 */ /* 0x000fc80000000009 */
[----:B------:R-:W-:-:S04]  /*03a0*/  FFMA R5, R0, R5, 0.0096188392490148544312 ;  /* 0x3c1d985600057423 */ /* 0x000fc80000000005 */
[----:B------:R-:W-:-:S04]  /*03b0*/  FFMA R5, R0, R5, 0.055503588169813156128 ;  /* 0x3d6357bb00057423 */ /* 0x000fc80000000005 */
[C---:B------:R-:W-:Y:S01]  /*03c0*/  FFMA R9, R0.reuse, R5, 0.24022644758224487305 ;  /* 0x3e75fdec00097423 */ /* 0x040fe20000000005 */
[----:B------:R-:W-:Y:S02]  /*03d0*/  SEL R5, RZ, 0x83000000, P2 ;  /* 0x83000000ff057807 */ /* 0x000fe40001000000 */
[----:B------:R-:W-:Y:S01]  /*03e0*/  FSETP.GEU.AND P2, PT, R7, RZ, PT ;  /* 0x000000ff0700720b */ /* 0x000fe20003f4e000 */
[----:B------:R-:W-:Y:S01]  /*03f0*/  FFMA R9, R0, R9, 0.69314718246459960938 ;  /* 0x3f31721800097423 */ /* 0x000fe20000000009 */
[----:B------:R-:W-:Y:S01]  /*0400*/  IADD3 R6, PT, PT, R5, 0x7f000000, RZ ;  /* 0x7f00000005067810 */ /* 0x000fe20007ffe0ff */
[----:B-1----:R-:W-:Y:S02]  /*0410*/  IMAD R8, R8, 0x800000, -R5 ;  /* 0x0080000008087824 */ /* 0x002fe400078e0a05 */
[----:B------:R-:W-:Y:S01]  /*0420*/  FFMA R9, R0, R9, 1 ;  /* 0x3f80000000097423 */ /* 0x000fe20000000009 */
[----:B------:R-:W-:-:S03]  /*0430*/  FSEL R0, RZ, +INF , !P2 ;  /* 0x7f800000ff007808 */ /* 0x000fc60005000000 */
[----:B------:R-:W-:-:S04]  /*0440*/  FMUL R9, R6, R9 ;  /* 0x0000000906097220 */ /* 0x000fc80000400000 */
[----:B------:R-:W-:Y:S01]  /*0450*/  @!P1 FMUL R0, R8, R9 ;  /* 0x0000000908009220 */ /* 0x000fe20000400000 */
[----:B------:R-:W-:-:S07]  /*0460*/  @P3 FADD R0, R4, 2 ;  /* 0x4000000004003421 */ /* 0x000fce0000000000 */
.L_x_3:
[----:B------:R-:W-:Y:S05]  /*0470*/  BSYNC.RECONVERGENT B0 ;  /* 0x0000000000007941 */ /* 0x000fea0003800200 */
.L_x_2:
[----:B------:R-:W-:-:S05]  /*0480*/  FSEL R5, R0, -R0, !P0 ;  /* 0x8000000000057208 */ /* 0x000fca0004000000 */
[----:B------:R-:W-:Y:S01]  /*0490*/  STG.E desc[UR6][R2.64], R5 ;  /* 0x0000000502007986 */ /* 0x000fe2000c101906 */
[----:B------:R-:W-:Y:S05]  /*04a0*/  EXIT ;  /* 0x000000000000794d */ /* 0x000fea0003800000 */
        .weak           $__internal_0_$__cuda_sm3x_div_rn_noftz_f32_slowpath
        .type           $__internal_0_$__cuda_sm3x_div_rn_noftz_f32_slowpath,@function
        .size           $__internal_0_$__cuda_sm3x_div_rn_noftz_f32_slowpath,(.L_x_19 - $__internal_0_$__cuda_sm3x_div_rn_noftz_f32_slowpath)
$__internal_0_$__cuda_sm3x_div_rn_noftz_f32_slowpath:
[----:B------:R-:W-:Y:S01]  /*04b0*/  SHF.R.U32.HI R5, RZ, 0x17, R0 ;  /* 0x00000017ff057819 */ /* 0x000fe20000011600 */
[----:B------:R-:W-:Y:S04]  /*04c0*/  BSSY.RECONVERGENT B0, `(.L_x_4) ;  /* 0x000005c000007945 */ /* 0x000fe80003800200 */
[----:B------:R-:W-:Y:S01]  /*04d0*/  BSSY.RELIABLE B2, `(.L_x_5) ;  /* 0x000001a000027945 */ /* 0x000fe20003800100 */
[----:B------:R-:W-:Y:S02]  /*04e0*/  MOV R6, R0 ;  /* 0x0000000000067202 */ /* 0x000fe40000000f00 */
[----:B------:R-:W-:-:S05]  /*04f0*/  LOP3.LUT R5, R5, 0xff, RZ, 0xc0, !PT ;  /* 0x000000ff05057812 */ /* 0x000fca00078ec0ff */
[----:B------:R-:W-:-:S05]  /*0500*/  VIADD R8, R5, 0xffffffff ;  /* 0xffffffff05087836 */ /* 0x000fca0000000000 */
[----:B------:R-:W-:-:S13]  /*0510*/  ISETP.GT.U32.OR P0, PT, R8, 0xfd, !PT ;  /* 0x000000fd0800780c */ /* 0x000fda0007f04470 */
[----:B------:R-:W-:Y:S01]  /*0520*/  @!P0 IMAD.MOV.U32 R7, RZ, RZ, RZ ;  /* 0x000000ffff078224 */ /* 0x000fe200078e00ff */
[----:B------:R-:W-:Y:S06]  /*0530*/  @!P0 BRA `(.L_x_6) ;  /* 0x00000000004c8947 */ /* 0x000fec0003800000 */
[----:B------:R-:W-:-:S13]  /*0540*/  FSETP.GTU.FTZ.AND P0, PT, |R0|, +INF , PT ;  /* 0x7f8000000000780b */ /* 0x000fda0003f1c200 */
[----:B------:R-:W-:Y:S05]  /*0550*/  @P0 BREAK.RELIABLE B2 ;  /* 0x0000000000020942 */ /* 0x000fea0003800100 */
[----:B------:R-:W-:Y:S05]  /*0560*/  @P0 BRA `(.L_x_7) ;  /* 0x0000000400400947 */ /* 0x000fea0003800000 */
[----:B------:R-:W-:-:S05]  /*0570*/  IMAD.MOV.U32 R7, RZ, RZ, 0x42fe0000 ;  /* 0x42fe0000ff077424 */ /* 0x000fca00078e00ff */
[----:B------:R-:W-:-:S13]  /*0580*/  LOP3.LUT P0, RZ, R7, 0x7fffffff, R6, 0xc8, !PT ;  /* 0x7fffffff07ff7812 */ /* 0x000fda000780c806 */
[----:B------:R-:W-:Y:S05]  /*0590*/  @!P0 BREAK.RELIABLE B2 ;  /* 0x0000000000028942 */ /* 0x000fea0003800100 */
[----:B------:R-:W-:Y:S05]  /*05a0*/  @!P0 BRA `(.L_x_8) ;  /* 0x0000000400288947 */ /* 0x000fea0003800000 */
[----:B------:R-:W-:-:S13]  /*05b0*/  LOP3.LUT P0, RZ, R6, 0x7fffffff, RZ, 0xc0, !PT ;  /* 0x7fffffff06ff7812 */ /* 0x000fda000780c0ff */
[----:B------:R-:W-:Y:S05]  /*05c0*/  @!P0 BREAK.RELIABLE B2 ;  /* 0x0000000000028942 */ /* 0x000fea0003800100 */
[----:B------:R-:W-:Y:S05]  /*05d0*/  @!P0 BRA `(.L_x_9) ;  /* 0x0000000400148947 */ /* 0x000fea0003800000 */
[----:B------:R-:W-:Y:S02]  /*05e0*/  FSETP.NEU.FTZ.AND P0, PT, |R0|, +INF , PT ;  /* 0x7f8000000000780b */ /* 0x000fe40003f1d200 */
[----:B------:R-:W-:-:S04]  /*05f0*/  LOP3.LUT P1, RZ, R7, 0x7fffffff, RZ, 0xc0, !PT ;  /* 0x7fffffff07ff7812 */ /* 0x000fc8000782c0ff */
[----:B------:R-:W-:-:S13]  /*0600*/  PLOP3.LUT P0, PT, P0, P1, PT, 0x2f, 0xf2 ;  /* 0x0000000000f2781c */ /* 0x000fda0000702577 */
[----:B------:R-:W-:Y:S05]  /*0610*/  @P0 BREAK.RELIABLE B2 ;  /* 0x0000000000020942 */ /* 0x000fea0003800100 */
[----:B------:R-:W-:Y:S05]  /*0620*/  @P0 BRA `(.L_x_10) ;  /* 0x0000000000f40947 */ /* 0x000fea0003800000 */
[----:B------:R-:W-:-:S13]  /*0630*/  ISETP.GE.AND P0, PT, R8, RZ, PT ;  /* 0x000000ff0800720c */ /* 0x000fda0003f06270 */
[----:B------:R-:W-:Y:S01]  /*0640*/  @P0 MOV R7, RZ ;  /* 0x000000ff00070202 */ /* 0x000fe20000000f00 */
[----:B------:R-:W-:Y:S01]  /*0650*/  @!P0 FFMA R6, R0, 1.84467440737095516160e+19, RZ ;  /* 0x5f80000000068823 */ /* 0x000fe200000000ff */
[----:B------:R-:W-:-:S07]  /*0660*/  @!P0 IMAD.MOV.U32 R7, RZ, RZ, -0x40 ;  /* 0xffffffc0ff078424 */ /* 0x000fce00078e00ff */
.L_x_6:
[----:B------:R-:W-:Y:S05]  /*0670*/  BSYNC.RELIABLE B2 ;  /* 0x0000000000027941 */ /* 0x000fea0003800100 */
.L_x_5:
[----:B------:R-:W-:Y:S01]  /*0680*/  UMOV UR4, 0x42fe0000 ;  /* 0x42fe000000047882 */ /* 0x000fe20000000000 */
[----:B------:R-:W-:Y:S01]  /*0690*/  VIADD R5, R5, 0xffffff81 ;  /* 0xffffff8105057836 */ /* 0x000fe20000000000 */
[----:B------:R-:W-:Y:S01]  /*06a0*/  UIADD3 UR4, UPT, UPT, UR4, -0x3000000, URZ ;  /* 0xfd00000004047890 */ /* 0x000fe2000fffe0ff */
[----:B------:R-:W-:Y:S02]  /*06b0*/  BSSY.RECONVERGENT B2, `(.L_x_11) ;  /* 0x0000033000027945 */ /* 0x000fe40003800200 */
[----:B------:R-:W-:Y:S01]  /*06c0*/  IMAD R0, R5, -0x800000, R6 ;  /* 0xff80000005007824 */ /* 0x000fe200078e0206 */
[----:B------:R-:W-:Y:S02]  /*06d0*/  IADD3 R7, PT, PT, R7, -0x6, R5 ;  /* 0xfffffffa07077810 */ /* 0x000fe40007ffe005 */
[----:B------:R-:W-:-:S03]  /*06e0*/  FADD.FTZ R9, -RZ, -UR4 ;  /* 0x80000004ff097e21 */ /* 0x000fc60008010100 */
[----:B------:R-:W0:Y:S02]  /*06f0*/  MUFU.RCP R8, UR4 ;  /* 0x0000000400087d08 */ /* 0x000e240008001000 */
[----:B0-----:R-:W-:-:S04]  /*0700*/  FFMA R11, R8, R9, 1 ;  /* 0x3f800000080b7423 */ /* 0x001fc80000000009 */
[----:B------:R-:W-:-:S04]  /*0710*/  FFMA R11, R8, R11, R8 ;  /* 0x0000000b080b7223 */ /* 0x000fc80000000008 */
[----:B------:R-:W-:-:S04]  /*0720*/  FFMA R6, R0, R11, RZ ;  /* 0x0000000b00067223 */ /* 0x000fc800000000ff */
[----:B------:R-:W-:-:S04]  /*0730*/  FFMA R8, R9, R6, R0 ;  /* 0x0000000609087223 */ /* 0x000fc80000000000 */
[----:B------:R-:W-:-:S04]  /*0740*/  FFMA R8, R11, R8, R6 ;  /* 0x000000080b087223 */ /* 0x000fc80000000006 */
[----:B------:R-:W-:-:S04]  /*0750*/  FFMA R9, R9, R8, R0 ;  /* 0x0000000809097223 */ /* 0x000fc80000000000 */
[----:B------:R-:W-:-:S05]  /*0760*/  FFMA R6, R11, R9, R8 ;  /* 0x000000090b067223 */ /* 0x000fca0000000008 */
[----:B------:R-:W-:-:S04]  /*0770*/  SHF.R.U32.HI R0, RZ, 0x17, R6 ;  /* 0x00000017ff007819 */ /* 0x000fc80000011606 */
[----:B------:R-:W-:-:S04]  /*0780*/  LOP3.LUT R0, R0, 0xff, RZ, 0xc0, !PT ;  /* 0x000000ff00007812 */ /* 0x000fc800078ec0ff */
[----:B------:R-:W-:-:S05]  /*0790*/  IADD3 R10, PT, PT, R0, R7, RZ ;  /* 0x00000007000a7210 */ /* 0x000fca0007ffe0ff */
[----:B------:R-:W-:-:S05]  /*07a0*/  VIADD R0, R10, 0xffffffff ;  /* 0xffffffff0a007836 */ /* 0x000fca0000000000 */
[----:B------:R-:W-:-:S13]  /*07b0*/  ISETP.GE.U32.AND P0, PT, R0, 0xfe, PT ;  /* 0x000000fe0000780c */ /* 0x000fda0003f06070 */
[----:B------:R-:W-:Y:S05]  /*07c0*/  @!P0 BRA `(.L_x_12) ;  /* 0x0000000000808947 */ /* 0x000fea0003800000 */
[----:B------:R-:W-:-:S13]  /*07d0*/  ISETP.GT.AND P0, PT, R10, 0xfe, PT ;  /* 0x000000fe0a00780c */ /* 0x000fda0003f04270 */
[----:B------:R-:W-:Y:S05]  /*07e0*/  @P0 BRA `(.L_x_13) ;  /* 0x00000000006c0947 */ /* 0x000fea0003800000 */
[----:B------:R-:W-:-:S13]  /*07f0*/  ISETP.GE.AND P0, PT, R10, 0x1, PT ;  /* 0x000000010a00780c */ /* 0x000fda0003f06270 */
[----:B------:R-:W-:Y:S05]  /*0800*/  @P0 BRA `(.L_x_14) ;  /* 0x0000000000740947 */ /* 0x000fea0003800000 */
[----:B------:R-:W-:Y:S02]  /*0810*/  ISETP.GE.AND P0, PT, R10, -0x18, PT ;  /* 0xffffffe80a00780c */ /* 0x000fe40003f06270 */
[----:B------:R-:W-:-:S11]  /*0820*/  LOP3.LUT R6, R6, 0x80000000, RZ, 0xc0, !PT ;  /* 0x8000000006067812 */ /* 0x000fd600078ec0ff */
[----:B------:R-:W-:Y:S05]  /*0830*/  @!P0 BRA `(.L_x_14) ;  /* 0x0000000000688947 */ /* 0x000fea0003800000 */
[CCC-:B------:R-:W-:Y:S01]  /*0840*/  FFMA.RZ R0, R11.reuse, R9.reuse, R8.reuse ;  /* 0x000000090b007223 */ /* 0x1c0fe2000000c008 */
[C---:B------:R-:W-:Y:S02]  /*0850*/  ISETP.NE.AND P2, PT, R10.reuse, RZ, PT ;  /* 0x000000ff0a00720c */ /* 0x040fe40003f45270 */
[----:B------:R-:W-:Y:S02]  /*0860*/  ISETP.NE.AND P1, PT, R10, RZ, PT ;  /* 0x000000ff0a00720c */ /* 0x000fe40003f25270 */
[----:B------:R-:W-:Y:S01]  /*0870*/  LOP3.LUT R5, R0, 0x7fffff, RZ, 0xc0, !PT ;  /* 0x007fffff00057812 */ /* 0x000fe200078ec0ff */
[CCC-:B------:R-:W-:Y:S01]  /*0880*/  FFMA.RP R0, R11.reuse, R9.reuse, R8.reuse ;  /* 0x000000090b007223 */ /* 0x1c0fe20000008008 */
[----:B------:R-:W-:Y:S01]  /*0890*/  FFMA.RM R11, R11, R9, R8 ;  /* 0x000000090b0b7223 */ /* 0x000fe20000004008 */
[C---:B------:R-:W-:Y:S01]  /*08a0*/  VIADD R8, R10.reuse, 0x20 ;  /* 0x000000200a087836 */ /* 0x040fe20000000000 */
[----:B------:R-:W-:Y:S02]  /*08b0*/  LOP3.LUT R5, R5, 0x800000, RZ, 0xfc, !PT ;  /* 0x0080000005057812 */ /* 0x000fe400078efcff */
[----:B------:R-:W-:-:S02]  /*08c0*/  IADD3 R7, PT, PT, -R10, RZ, RZ ;  /* 0x000000ff0a077210 */ /* 0x000fc40007ffe1ff */
[----:B------:R-:W-:Y:S02]  /*08d0*/  SHF.L.U32 R8, R5, R8, RZ ;  /* 0x0000000805087219 */ /* 0x000fe400000006ff */
[----:B------:R-:W-:Y:S02]  /*08e0*/  FSETP.NEU.FTZ.AND P0, PT, R0, R11, PT ;  /* 0x0000000b0000720b */ /* 0x000fe40003f1d000 */
[----:B------:R-:W-:Y:S02]  /*08f0*/  SEL R0, R7, RZ, P2 ;  /* 0x000000ff07007207 */ /* 0x000fe40001000000 */
[----:B------:R-:W-:Y:S02]  /*0900*/  ISETP.NE.AND P1, PT, R8, RZ, P1 ;  /* 0x000000ff0800720c */ /* 0x000fe40000f25270 */
[----:B------:R-:W-:Y:S02]  /*0910*/  SHF.R.U32.HI R0, RZ, R0, R5 ;  /* 0x00000000ff007219 */ /* 0x000fe40000011605 */
[----:B------:R-:W-:-:S02]  /*0920*/  PLOP3.LUT P0, PT, P0, P1, PT, 0xf8, 0x8f ;  /* 0x00000000008f781c */ /* 0x000fc40000703f70 */
[----:B------:R-:W-:Y:S02]  /*0930*/  SHF.R.U32.HI R8, RZ, 0x1, R0 ;  /* 0x00000001ff087819 */ /* 0x000fe40000011600 */
[----:B------:R-:W-:-:S04]  /*0940*/  SEL R5, RZ, 0x1, !P0 ;  /* 0x00000001ff057807 */ /* 0x000fc80004000000 */
[----:B------:R-:W-:-:S04]  /*0950*/  LOP3.LUT R5, R5, 0x1, R8, 0xf8, !PT ;  /* 0x0000000105057812 */ /* 0x000fc800078ef808 */
[----:B------:R-:W-:-:S05]  /*0960*/  LOP3.LUT R5, R5, R0, RZ, 0xc0, !PT ;  /* 0x0000000005057212 */ /* 0x000fca00078ec0ff */
[----:B------:R-:W-:-:S05]  /*0970*/  IMAD.IADD R5, R8, 0x1, R5 ;  /* 0x0000000108057824 */ /* 0x000fca00078e0205 */
[----:B------:R-:W-:Y:S01]  /*0980*/  LOP3.LUT R6, R5, R6, RZ, 0xfc, !PT ;  /* 0x0000000605067212 */ /* 0x000fe200078efcff */
[----:B------:R-:W-:Y:S06]  /*0990*/  BRA `(.L_x_14) ;  /* 0x0000000000107947 */ /* 0x000fec0003800000 */
.L_x_13:
[----:B------:R-:W-:-:S04]  /*09a0*/  LOP3.LUT R6, R6, 0x80000000, RZ, 0xc0, !PT ;  /* 0x8000000006067812 */ /* 0x000fc800078ec0ff */
[----:B------:R-:W-:Y:S01]  /*09b0*/  LOP3.LUT R6, R6, 0x7f800000, RZ, 0xfc, !PT ;  /* 0x7f80000006067812 */ /* 0x000fe200078efcff */
[----:B------:R-:W-:Y:S06]  /*09c0*/  BRA `(.L_x_14) ;  /* 0x0000000000047947 */ /* 0x000fec0003800000 */
.L_x_12:
[----:B------:R-:W-:-:S07]  /*09d0*/  IMAD R6, R7, 0x800000, R6 ;  /* 0x0080000007067824 */ /* 0x000fce00078e0206 */
.L_x_14:
[----:B------:R-:W-:Y:S05]  /*09e0*/  BSYNC.RECONVERGENT B2 ;  /* 0x0000000000027941 */ /* 0x000fea0003800200 */
.L_x_11:
[----:B------:R-:W-:Y:S05]  /*09f0*/  BRA `(.L_x_15) ;  /* 0x0000000000207947 */ /* 0x000fea0003800000 */
.L_x_10:
[----:B------:R-:W-:-:S04]  /*0a00*/  LOP3.LUT R6, R7, 0x80000000, R6, 0x48, !PT ;  /* 0x8000000007067812 */ /* 0x000fc800078e4806 */
[----:B------:R-:W-:Y:S01]  /*0a10*/  LOP3.LUT R6, R6, 0x7f800000, RZ, 0xfc, !PT ;  /* 0x7f80000006067812 */ /* 0x000fe200078efcff */
[----:B------:R-:W-:Y:S06]  /*0a20*/  BRA `(.L_x_15) ;  /* 0x0000000000147947 */ /* 0x000fec0003800000 */
.L_x_9:
[----:B------:R-:W-:Y:S01]  /*0a30*/  LOP3.LUT R6, R7, 0x80000000, R6, 0x48, !PT ;  /* 0x8000000007067812 */ /* 0x000fe200078e4806 */
[----:B------:R-:W-:Y:S06]  /*0a40*/  BRA `(.L_x_15) ;  /* 0x00000000000c7947 */ /* 0x000fec0003800000 */
.L_x_8:
[----:B------:R-:W0:Y:S01]  /*0a50*/  MUFU.RSQ R6, -QNAN ;  /* 0xffc0000000067908 */ /* 0x000e220000001400 */
[----:B------:R-:W-:Y:S05]  /*0a60*/  BRA `(.L_x_15) ;  /* 0x0000000000047947 */ /* 0x000fea0003800000 */
.L_x_7:
[----:B------:R-:W-:-:S07]  /*0a70*/  FADD.FTZ R6, R0, 127 ;  /* 0x42fe000000067421 */ /* 0x000fce0000010000 */
.L_x_15:
[----:B------:R-:W-:Y:S05]  /*0a80*/  BSYNC.RECONVERGENT B0 ;  /* 0x0000000000007941 */ /* 0x000fea0003800200 */
.L_x_4:
[----:B------:R-:W-:-:S04]  /*0a90*/  HFMA2 R5, -RZ, RZ, 0, 0 ;  /* 0x00000000ff057431 */ /* 0x000fc800000001ff */
[----:B0-----:R-:W-:Y:S05]  /*0aa0*/  RET.REL.NODEC R4 `(_Z22log8_decompress_kernelPKhPfi) ;  /* 0xfffffff404547950 */ /* 0x001fea0003c3ffff */
.L_x_16:
[----:B------:R-:W-:-:S00]  /*0ab0*/  BRA `(.L_x_16) ;  /* 0xfffffffc00fc7947 */ /* 0x000fc0000383ffff */
[----:B------:R-:W-:-:S00]  /*0ac0*/  NOP ;  /* 0x0000000000007918 */ /* 0x000fc00000000000 */
        /* <DEDUP_REMOVED lines=11> */
.L_x_19:


//--------------------- .text._Z20log8_compress_kernelPKfPhi --------------------------
	.section	.text._Z20log8_compress_kernelPKfPhi,"ax",@progbits
	.align	128
        .global         _Z20log8_compress_kernelPKfPhi
        .type           _Z20log8_compress_kernelPKfPhi,@function
        .size           _Z20log8_compress_kernelPKfPhi,(.L_x_21 - _Z20log8_compress_kernelPKfPhi)
        .other          _Z20log8_compress_kernelPKfPhi,@"STO_CUDA_ENTRY STV_DEFAULT"
_Z20log8_compress_kernelPKfPhi:
.text._Z20log8_compress_kernelPKfPhi:
        /* <DEDUP_REMOVED lines=8> */
[----:B------:R-:W0:Y:S01]  /*0080*/  LDC.64 R4, c[0x0][0x380] ;  /* 0x0000e000ff047b82 */ /* 0x000e220000000a00 */
[----:B------:R-:W1:Y:S01]  /*0090*/  LDCU.64 UR4, c[0x0][0x358] ;  /* 0x00006b00ff0477ac */ /* 0x000e620008000a00 */
[----:B------:R-:W-:Y:S01]  /*00a0*/  HFMA2 R7, -RZ, RZ, 1.443359375, -0.2030029296875 ;  /* 0x3dc6b27fff077431 */ /* 0x000fe200000001ff */
[----:B------:R-:W2:Y:S01]  /*00b0*/  LDCU.64 UR6, c[0x0][0x388] ;  /* 0x00007100ff0677ac */ /* 0x000ea20008000a00 */
[----:B0-----:R-:W-:-:S06]  /*00c0*/  IMAD.WIDE R4, R2, 0x4, R4 ;  /* 0x0000000402047825 */ /* 0x001fcc00078e0204 */
[----:B-1----:R-:W3:Y:S02]  /*00d0*/  LDG.E.CONSTANT R4, desc[UR4][R4.64] ;  /* 0x0000000404047981 */ /* 0x002ee4000c1e9900 */
[----:B---3--:R-:W-:-:S05]  /*00e0*/  FADD R3, |R4|, 9.9999999392252902908e-09 ;  /* 0x322bcc7704037421 */ /* 0x008fca0000000200 */
[C---:B------:R-:W-:Y:S02]  /*00f0*/  IADD3 R0, PT, PT, R3.reuse, -0x3f3504f3, RZ ;  /* 0xc0cafb0d03007810 */ /* 0x040fe40007ffe0ff */
[----:B------:R-:W-:Y:S02]  /*0100*/  ISETP.GT.U32.AND P0, PT, R3, 0x7f7fffff, PT ;  /* 0x7f7fffff0300780c */ /* 0x000fe40003f04070 */
[----:B------:R-:W-:-:S04]  /*0110*/  LOP3.LUT R0, R0, 0xff800000, RZ, 0xc0, !PT ;  /* 0xff80000000007812 */ /* 0x000fc800078ec0ff */
[-C--:B------:R-:W-:Y:S02]  /*0120*/  IADD3 R6, PT, PT, R3, -R0.reuse, RZ ;  /* 0x8000000003067210 */ /* 0x080fe40007ffe0ff */
[----:B------:R-:W-:-:S03]  /*0130*/  I2FP.F32.S32 R0, R0 ;  /* 0x0000000000007245 */ /* 0x000fc60000201400 */
[----:B------:R-:W-:Y:S02]  /*0140*/  FADD R6, R6, -1 ;  /* 0xbf80000006067421 */ /* 0x000fe40000000000 */
[----:B------:R-:W-:Y:S02]  /*0150*/  FFMA R0, R0, 1.1920928955078125e-07, RZ ;  /* 0x3400000000007823 */ /* 0x000fe400000000ff */
[----:B------:R-:W-:-:S04]  /*0160*/  FFMA R7, R6, R7, -0.16845393180847167969 ;  /* 0xbe2c7f3006077423 */ /* 0x000fc80000000007 */
[----:B------:R-:W-:-:S04]  /*0170*/  FFMA R7, R6, R7, 0.1716887056827545166 ;  /* 0x3e2fcf2a06077423 */ /* 0x000fc80000000007 */
[----:B------:R-:W-:-:S04]  /*0180*/  FFMA R7, R6, R7, -0.17900948226451873779 ;  /* 0xbe374e4306077423 */ /* 0x000fc80000000007 */
[----:B------:R-:W-:-:S04]  /*0190*/  FFMA R7, R6, R7, 0.20512372255325317383 ;  /* 0x3e520bf406077423 */ /* 0x000fc80000000007 */
[----:B------:R-:W-:-:S04]  /*01a0*/  FFMA R7, R6, R7, -0.24046532809734344482 ;  /* 0xbe763c8b06077423 */ /* 0x000fc80000000007 */
[----:B------:R-:W-:-:S04]  /*01b0*/  FFMA R7, R6, R7, 0.28857114911079406738 ;  /* 0x3e93bf9906077423 */ /* 0x000fc80000000007 */
[----:B------:R-:W-:-:S04]  /*01c0*/  FFMA R7, R6, R7, -0.36067417263984680176 ;  /* 0xbeb8aa4906077423 */ /* 0x000fc80000000007 */
[----:B------:R-:W-:-:S04]  /*01d0*/  FFMA R7, R6, R7, 0.48089820146560668945 ;  /* 0x3ef6384a06077423 */ /* 0x000fc80000000007 */
[----:B------:R-:W-:-:S04]  /*01e0*/  FFMA R7, R6, R7, -0.72134751081466674805 ;  /* 0xbf38aa3b06077423 */ /* 0x000fc80000000007 */
[----:B------:R-:W-:-:S04]  /*01f0*/  FMUL R7, R6, R7 ;  /* 0x0000000706077220 */ /* 0x000fc80000400000 */
[----:B------:R-:W-:-:S04]  /*0200*/  FMUL R7, R6, R7 ;  /* 0x0000000706077220 */ /* 0x000fc80000400000 */
[----:B------:R-:W-:Y:S01]  /*0210*/  FFMA R7, R6, 1.4426950216293334961, R7 ;  /* 0x3fb8aa3b06077823 */ /* 0x000fe20000000007 */
[----:B------:R-:W-:-:S03]  /*0220*/  MOV R6, 0x7f800000 ;  /* 0x7f80000000067802 */ /* 0x000fc60000000f00 */
[----:B------:R-:W-:Y:S02]  /*0230*/  FADD R0, R0, R7 ;  /* 0x0000000700007221 */ /* 0x000fe40000000000 */
[C---:B------:R-:W-:Y:S01]  /*0240*/  @P0 FFMA R0, R3.reuse, R6, +INF ;  /* 0x7f80000003000423 */ /* 0x040fe20000000006 */
[----:B------:R-:W-:-:S03]  /*0250*/  FSETP.NEU.AND P0, PT, R3, RZ, PT ;  /* 0x000000ff0300720b */ /* 0x000fc60003f0d000 */
[----:B------:R-:W-:-:S04]  /*0260*/  FADD R0, R0, 8 ;  /* 0x4100000000007421 */ /* 0x000fc80000000000 */
[----:B------:R-:W-:-:S04]  /*0270*/  FMUL R0, R0, 0.0625 ;  /* 0x3d80000000007820 */ /* 0x000fc80000400000 */
[----:B------:R-:W-:-:S05]  /*0280*/  FMUL R0, R0, 127 ;  /* 0x42fe000000007820 */ /* 0x000fca0000400000 */
[----:B------:R-:W-:Y:S02]  /*0290*/  FSEL R0, R0, -INF , P0 ;  /* 0xff80000000007808 */ /* 0x000fe40000000000 */
[----:B------:R-:W-:Y:S02]  /*02a0*/  FSETP.GE.AND P0, PT, R4, RZ, PT ;  /* 0x000000ff0400720b */ /* 0x000fe40003f06000 */
[C---:B--2---:R-:W-:Y:S02]  /*02b0*/  IADD3 R4, P1, PT, R2.reuse, UR6, RZ ;  /* 0x0000000602047c10 */ /* 0x044fe4000ff3e0ff */
[----:B------:R-:W0:Y:S01]  /*02c0*/  F2I.TRUNC.NTZ R0, R0 ;  /* 0x0000000000007305 */ /* 0x000e22000020f100 */
[----:B------:R-:W-:Y:S02]  /*02d0*/  SEL R6, RZ, 0x80, !P0 ;  /* 0x00000080ff067807 */ /* 0x000fe40004000000 */
[----:B------:R-:W-:Y:S02]  /*02e0*/  LEA.HI.X.SX32 R5, R2, UR7, 0x1, P1 ;  /* 0x0000000702057c11 */ /* 0x000fe400088f0eff */
[----:B0-----:R-:W-:-:S04]  /*02f0*/  VIMNMX.RELU R3, PT, PT, R0, 0x7f, PT ;  /* 0x0000007f00037848 */ /* 0x001fc80003fe1100 */
[----:B------:R-:W-:-:S05]  /*0300*/  LOP3.LUT R3, R3, R6, RZ, 0xfc, !PT ;  /* 0x0000000603037212 */ /* 0x000fca00078efcff */
[----:B------:R-:W-:Y:S01]  /*0310*/  STG.E.U8 desc[UR4][R4.64], R3 ;  /* 0x0000000304007986 */ /* 0x000fe2000c101104 */
[----:B------:R-:W-:Y:S05]  /*0320*/  EXIT ;  /* 0x000000000000794d */ /* 0x000fea0003800000 */
.L_x_17:
        /* <DEDUP_REMOVED lines=13> */
.L_x_21:


//--------------------- .text._Z18wirtinger_gradientPK6float2S1_S1_PS_S2_i --------------------------
	.section	.text._Z18wirtinger_gradientPK6float2S1_S1_PS_S2_i,"ax",@progbits
	.align	128
        .global         _Z18wirtinger_gradientPK6float2S1_S1_PS_S2_i
        .type           _Z18wirtinger_gradientPK6float2S1_S1_PS_S2_i,@function
        .size           _Z18wirtinger_gradientPK6float2S1_S1_PS_S2_i,(.L_x_22 - _Z18wirtinger_gradientPK6float2S1_S1_PS_S2_i)
        .other          _Z18wirtinger_gradientPK6float2S1_S1_PS_S2_i,@"STO_CUDA_ENTRY STV_DEFAULT"
_Z18wirtinger_gradientPK6float2S1_S1_PS_S2_i:
.text._Z18wirtinger_gradientPK6float2S1_S1_PS_S2_i:
        /* <DEDUP_REMOVED lines=9> */
[----:B------:R-:W1:Y:S07]  /*0090*/  LDCU.64 UR4, c[0x0][0x358] ;  /* 0x00006b00ff0477ac */ /* 0x000e6e0008000a00 */
[----:B------:R-:W2:Y:S08]  /*00a0*/  LDC.64 R6, c[0x0][0x390] ;  /* 0x0000e400ff067b82 */ /* 0x000eb00000000a00 */
[----:B------:R-:W3:Y:S01]  /*00b0*/  LDC.64 R4, c[0x0][0x388] ;  /* 0x0000e200ff047b82 */ /* 0x000ee20000000a00 */
[----:B0-----:R-:W-:-:S07]  /*00c0*/  IMAD.WIDE R2, R0, 0x8, R2 ;  /* 0x0000000800027825 */ /* 0x001fce00078e0202 */
[----:B------:R-:W0:Y:S01]  /*00d0*/  LDC.64 R8, c[0x0][0x398] ;  /* 0x0000e600ff087b82 */ /* 0x000e220000000a00 */
[----:B-1----:R-:W4:Y:S01]  /*00e0*/  LDG.E.64.CONSTANT R2, desc[UR4][R2.64] ;  /* 0x0000000402027981 */ /* 0x002f22000c1e9b00 */
[----:B--2---:R-:W-:-:S06]  /*00f0*/  IMAD.WIDE R6, R0, 0x8, R6 ;  /* 0x0000000800067825 */ /* 0x004fcc00078e0206 */
[----:B------:R-:W1:Y:S01]  /*0100*/  LDC.64 R10, c[0x0][0x3a0] ;  /* 0x0000e800ff0a7b82 */ /* 0x000e620000000a00 */
[----:B------:R-:W4:Y:S01]  /*0110*/  LDG.E.64.CONSTANT R6, desc[UR4][R6.64] ;  /* 0x0000000406067981 */ /* 0x000f22000c1e9b00 */
[----:B---3--:R-:W-:-:S06]  /*0120*/  IMAD.WIDE R4, R0, 0x8, R4 ;  /* 0x0000000800047825 */ /* 0x008fcc00078e0204 */
[----:B------:R-:W2:Y:S01]  /*0130*/  LDG.E.64.CONSTANT R4, desc[UR4][R4.64] ;  /* 0x0000000404047981 */ /* 0x000ea2000c1e9b00 */
[-C--:B----4-:R-:W-:Y:S01]  /*0140*/  FMUL R13, R3, R7.reuse ;  /* 0x00000007030d7220 */ /* 0x090fe20000400000 */
[----:B------:R-:W-:-:S03]  /*0150*/  FMUL R14, R2, R7 ;  /* 0x00000007020e7220 */ /* 0x000fc60000400000 */
[CC--:B------:R-:W-:Y:S01]  /*0160*/  FFMA R12, R2.reuse, R6.reuse, R13 ;  /* 0x00000006020c7223 */ /* 0x0c0fe2000000000d */
[C---:B------:R-:W-:Y:S01]  /*0170*/  FFMA R13, R3.reuse, R6, -R14 ;  /* 0x00000006030d7223 */ /* 0x040fe2000000080e */
[-C--:B--2---:R-:W-:Y:S01]  /*0180*/  FMUL R15, R3, R5.reuse ;  /* 0x00000005030f7220 */ /* 0x084fe20000400000 */
[----:B------:R-:W-:-:S03]  /*0190*/  FMUL R16, R2, R5 ;  /* 0x0000000502107220 */ /* 0x000fc60000400000 */
[-C--:B------:R-:W-:Y:S01]  /*01a0*/  FFMA R14, R2, R4.reuse, R15 ;  /* 0x00000004020e7223 */ /* 0x080fe2000000000f */
[----:B------:R-:W-:Y:S01]  /*01b0*/  FFMA R15, R3, R4, -R16 ;  /* 0x00000004030f7223 */ /* 0x000fe20000000810 */
[----:B0-----:R-:W-:-:S04]  /*01c0*/  IMAD.WIDE R2, R0, 0x8, R8 ;  /* 0x0000000800027825 */ /* 0x001fc800078e0208 */
[----:B-1----:R-:W-:Y:S01]  /*01d0*/  IMAD.WIDE R4, R0, 0x8, R10 ;  /* 0x0000000800047825 */ /* 0x002fe200078e020a */
[----:B------:R-:W-:Y:S04]  /*01e0*/  STG.E.64 desc[UR4][R2.64], R12 ;  /* 0x0000000c02007986 */ /* 0x000fe8000c101b04 */
[----:B------:R-:W-:Y:S01]  /*01f0*/  STG.E.64 desc[UR4][R4.64], R14 ;  /* 0x0000000e04007986 */ /* 0x000fe2000c101b04 */
[----:B------:R-:W-:Y:S05]  /*0200*/  EXIT ;  /* 0x000000000000794d */ /* 0x000fea0003800000 */
.L_x_18:
        /* <DEDUP_REMOVED lines=15> */
.L_x_22:


//--------------------- .nv.shared.reserved.0     --------------------------
	.section	.nv.shared.reserved.0,"aw",@nobits
	.weak		__nv_reservedSMEM_offset_0_alias
	.size		__nv_reservedSMEM_offset_0_alias, 0, 64
	.other		__nv_reservedSMEM_offset_0_alias,@"STO_CUDA_RESERVED_SHARED STV_DEFAULT"
__nv_reservedSMEM_offset_0_alias:
	.zero		0
	.zero		64


//--------------------- .nv.constant0._Z22log8_decompress_kernelPKhPfi --------------------------
	.section	.nv.constant0._Z22log8_decompress_kernelPKhPfi,"a",@progbits
	.sectionflags	@""
	.align	4
.nv.constant0._Z22log8_decompress_kernelPKhPfi:
	.zero		916


//--------------------- .nv.constant0._Z20log8_compress_kernelPKfPhi --------------------------
	.section	.nv.constant0._Z20log8_compress_kernelPKfPhi,"a",@progbits
	.sectionflags	@""
	.align	4
.nv.constant0._Z20log8_compress_kernelPKfPhi:
	.zero		916


//--------------------- .nv.constant0._Z18wirtinger_gradientPK6float2S1_S1_PS_S2_i --------------------------
	.section	.nv.constant0._Z18wirtinger_gradientPK6float2S1_S1_PS_S2_i,"a",@progbits
	.sectionflags	@""
	.align	4
.nv.constant0._Z18wirtinger_gradientPK6float2S1_S1_PS_S2_i:
	.zero		940


//--------------------- SYMBOLS --------------------------

	.type		.nv.reservedSmem.offset0,@object
	.size		.nv.reservedSmem.offset0,0x4
